//
// Generated by NVIDIA NVVM Compiler
//
// Compiler Build ID: CL-36424714
// Cuda compilation tools, release 13.0, V13.0.88
// Based on NVVM 20.0.0
//

.version 9.0
.target sm_100
.address_size 64

	// .globl	_Z6togglePc

.visible .entry _Z6togglePc(
	.param .u64 .ptr .align 1 _Z6togglePc_param_0
)
{
	.reg .pred 	%p<3>;
	.reg .b16 	%rs<8>;
	.reg .b32 	%r<2>;
	.reg .b64 	%rd<5>;

	ld.param.u64 	%rd2, [_Z6togglePc_param_0];
	cvta.to.global.u64 	%rd3, %rd2;
	mov.u32 	%r1, %tid.x;
	cvt.u64.u32 	%rd4, %r1;
	add.s64 	%rd1, %rd3, %rd4;
	ld.global.u8 	%rs1, [%rd1];
	add.s16 	%rs2, %rs1, -65;
	and.b16  	%rs3, %rs2, 255;
	setp.gt.u16 	%p1, %rs3, 25;
	@%p1 bra 	$L__BB0_2;
	add.s16 	%rs7, %rs1, 32;
	st.global.u8 	[%rd1], %rs7;
	bra.uni 	$L__BB0_4;
$L__BB0_2:
	add.s16 	%rs4, %rs1, -97;
	and.b16  	%rs5, %rs4, 255;
	setp.gt.u16 	%p2, %rs5, 25;
	@%p2 bra 	$L__BB0_4;
	add.s16 	%rs6, %rs1, -32;
	st.global.u8 	[%rd1], %rs6;
$L__BB0_4:
	ret;

}


// ===== COMPILED SASS (sm_100) =====

	.target	sm_100

	.elftype	@"ET_EXEC"


//--------------------- .note.nv.tkinfo           --------------------------
	.section	.note.nv.tkinfo,"",@"SHT_NOTE"
	.sectionflags	@"SHF_NOTE_NV_TKINFO"
	.tkinfo
        /*0018*/ 	.word	0x00000002
        /*0030*/ 	.string	""
        /*0030*/ 	.string	"ptxas"
        /*0030*/ 	.string	"Cuda compilation tools, release 13.0, V13.0.88"
        /*0030*/ 	.string	"Build cuda_13.0.r13.0/compiler.36424714_0"
        /*0030*/ 	.string	"-arch sm_100 -m 64 "



//--------------------- .note.nv.cuinfo           --------------------------
	.section	.note.nv.cuinfo,"",@"SHT_NOTE"
	.sectionflags	@"SHF_NOTE_NV_CUINFO"
        /*0018*/ 	.short	0x0002
        /*001a*/ 	.short	0x0064
        /*001c*/ 	.short	0x0082
	.zero		2


//--------------------- .nv.info                  --------------------------
	.section	.nv.info,"",@"SHT_CUDA_INFO"
	.align	4


	//----- nvinfo : EIATTR_REGCOUNT
	.align		4
        /*0000*/ 	.byte	0x04, 0x2f
        /*0002*/ 	.short	(.L_1 - .L_0)
	.align		4
.L_0:
        /*0004*/ 	.word	index@(_Z6togglePc)
        /*0008*/ 	.word	0x00000008


	//----- nvinfo : EIATTR_FRAME_SIZE
	.align		4
.L_1:
        /*000c*/ 	.byte	0x04, 0x11
        /*000e*/ 	.short	(.L_3 - .L_2)
	.align		4
.L_2:
        /*0010*/ 	.word	index@(_Z6togglePc)
        /*0014*/ 	.word	0x00000000


	//----- nvinfo : EIATTR_MIN_STACK_SIZE
	.align		4
.L_3:
        /*0018*/ 	.byte	0x04, 0x12
        /*001a*/ 	.short	(.L_5 - .L_4)
	.align		4
.L_4:
        /*001c*/ 	.word	index@(_Z6togglePc)
        /*0020*/ 	.word	0x00000000
.L_5:


//--------------------- .nv.compat                --------------------------
	.section	.nv.compat,"",@"SHT_CUDA_COMPAT_INFO"
	.align	4
        /*0000*/ 	.byte	0x02, 0x09, 0x00, 0x00, 0x02, 0x02, 0x01, 0x00, 0x02, 0x05, 0x05, 0x00, 0x03, 0x07, 0x01, 0x01
        /*0010*/ 	.byte	0x02, 0x03, 0x00, 0x00, 0x02, 0x06, 0x01, 0x00, 0x04, 0x0b, 0x08, 0x00, 0x09, 0x00, 0x00, 0x00
        /*0020*/ 	.byte	0x00, 0x00, 0x00, 0x00


//--------------------- .nv.info._Z6togglePc      --------------------------
	.section	.nv.info._Z6togglePc,"",@"SHT_CUDA_INFO"
	.sectionflags	@""
	.align	4


	//----- nvinfo : EIATTR_CUDA_API_VERSION
	.align		4
        /*0000*/ 	.byte	0x04, 0x37
        /*0002*/ 	.short	(.L_7 - .L_6)
.L_6:
        /*0004*/ 	.word	0x00000082


	//----- nvinfo : EIATTR_KPARAM_INFO
	.align		4
.L_7:
        /*0008*/ 	.byte	0x04, 0x17
        /*000a*/ 	.short	(.L_9 - .L_8)
.L_8:
        /*000c*/ 	.word	0x00000000
        /*0010*/ 	.short	0x0000
        /*0012*/ 	.short	0x0000
        /*0014*/ 	.byte	0x00, 0xf5, 0x21, 0x00


	//----- nvinfo : EIATTR_SPARSE_MMA_MASK
	.align		4
.L_9:
        /*0018*/ 	.byte	0x03, 0x50
        /*001a*/ 	.short	0x0000


	//----- nvinfo : EIATTR_MAXREG_COUNT
	.align		4
        /*001c*/ 	.byte	0x03, 0x1b
        /*001e*/ 	.short	0x00ff


	//----- nvinfo : EIATTR_MERCURY_ISA_VERSION
	.align		4
        /*0020*/ 	.byte	0x03, 0x5f
        /*0022*/ 	.short	0x0101


	//----- nvinfo : EIATTR_VRC_CTA_INIT_COUNT
	.align		4
        /*0024*/ 	.byte	0x02, 0x4a
	.zero		1
	.zero		1


	//----- nvinfo : EIATTR_EXIT_INSTR_OFFSETS
	.align		4
        /*0028*/ 	.byte	0x04, 0x1c
        /*002a*/ 	.short	(.L_11 - .L_10)


	//   ....[0]....
.L_10:
        /*002c*/ 	.word	0x000000c0


	//   ....[1]....
        /*0030*/ 	.word	0x00000100


	//   ....[2]....
        /*0034*/ 	.word	0x00000130


	//----- nvinfo : EIATTR_CBANK_PARAM_SIZE
	.align		4
.L_11:
        /*0038*/ 	.byte	0x03, 0x19
        /*003a*/ 	.short	0x0008


	//----- nvinfo : EIATTR_PARAM_CBANK
	.align		4
        /*003c*/ 	.byte	0x04, 0x0a
        /*003e*/ 	.short	(.L_13 - .L_12)
	.align		4
.L_12:
        /*0040*/ 	.word	index@(.nv.constant0._Z6togglePc)
        /*0044*/ 	.short	0x0380
        /*0046*/ 	.short	0x0008


	//----- nvinfo : EIATTR_SW_WAR
	.align		4
.L_13:
        /*0048*/ 	.byte	0x04, 0x36
        /*004a*/ 	.short	(.L_15 - .L_14)
.L_14:
        /*004c*/ 	.word	0x00000008
.L_15:


//--------------------- .nv.callgraph             --------------------------
	.section	.nv.callgraph,"",@"SHT_CUDA_CALLGRAPH"
	.align	4
	.sectionentsize	8
	.align		4
        /*0000*/ 	.word	0x00000000
	.align		4
        /*0004*/ 	.word	0xffffffff
	.align		4
        /*0008*/ 	.word	0x00000000
	.align		4
        /*000c*/ 	.word	0xfffffffe
	.align		4
        /*0010*/ 	.word	0x00000000
	.align		4
        /*0014*/ 	.word	0xfffffffd
	.align		4
        /*0018*/ 	.word	0x00000000
	.align		4
        /*001c*/ 	.word	0xfffffffc


//--------------------- .text._Z6togglePc         --------------------------
	.section	.text._Z6togglePc,"ax",@progbits
	.align	128
        .global         _Z6togglePc
        .type           _Z6togglePc,@function
        .size           _Z6togglePc,(.L_x_1 - _Z6togglePc)
        .other          _Z6togglePc,@"STO_CUDA_ENTRY STV_DEFAULT"
_Z6togglePc:
.text._Z6togglePc:
[----:B------:R-:W-:Y:S01]  /*0000*/  LDC R1, c[0x0][0x37c] ;  /* 0x0000df00ff017b82 */ /* 0x000fe20000000800 */
[----:B------:R-:W0:Y:S01]  /*0010*/  S2R R2, SR_TID.X ;  /* 0x0000000000027919 */ /* 0x000e220000002100 */
[----:B------:R-:W0:Y:S01]  /*0020*/  LDCU.64 UR6, c[0x0][0x380] ;  /* 0x00007000ff0677ac */ /* 0x000e220008000a00 */
[----:B------:R-:W1:Y:S01]  /*0030*/  LDCU.64 UR4, c[0x0][0x358] ;  /* 0x00006b00ff0477ac */ /* 0x000e620008000a00 */
[----:B0-----:R-:W-:-:S05]  /*0040*/  IADD3 R2, P0, PT, R2, UR6, RZ ;  /* 0x0000000602027c10 */ /* 0x001fca000ff1e0ff */
[----:B------:R-:W-:-:S05]  /*0050*/  IMAD.X R3, RZ, RZ, UR7, P0 ;  /* 0x00000007ff037e24 */ /* 0x000fca00080e06ff */
[----:B-1----:R-:W2:Y:S02]  /*0060*/  LDG.E.U8 R0, desc[UR4][R2.64] ;  /* 0x0000000402007981 */ /* 0x002ea4000c1e1100 */
[----:B--2---:R-:W-:-:S05]  /*0070*/  VIADD R4, R0, 0xffffffbf ;  /* 0xffffffbf00047836 */ /* 0x004fca0000000000 */
[----:B------:R-:W-:-:S04]  /*0080*/  LOP3.LUT R4, R4, 0xff, RZ, 0xc0, !PT ;  /* 0x000000ff04047812 */ /* 0x000fc800078ec0ff */
[----:B------:R-:W-:-:S13]  /*0090*/  ISETP.GT.U32.AND P0, PT, R4, 0x19, PT ;  /* 0x000000190400780c */ /* 0x000fda0003f04070 */
[----:B------:R-:W-:-:S05]  /*00a0*/  @!P0 VIADD R5, R0, 0x20 ;  /* 0x0000002000058836 */ /* 0x000fca0000000000 */
[----:B------:R0:W-:Y:S01]  /*00b0*/  @!P0 STG.E.U8 desc[UR4][R2.64], R5 ;  /* 0x0000000502008986 */ /* 0x0001e2000c101104 */
[----:B------:R-:W-:Y:S05]  /*00c0*/  @!P0 EXIT ;  /* 0x000000000000894d */ /* 0x000fea0003800000 */
[----:B------:R-:W-:-:S05]  /*00d0*/  VIADD R4, R0, 0xffffff9f ;  /* 0xffffff9f00047836 */ /* 0x000fca0000000000 */
[----:B------:R-:W-:-:S04]  /*00e0*/  LOP3.LUT R4, R4, 0xff, RZ, 0xc0, !PT ;  /* 0x000000ff04047812 */ /* 0x000fc800078ec0ff */
[----:B------:R-:W-:-:S13]  /*00f0*/  ISETP.GT.U32.AND P0, PT, R4, 0x19, PT ;  /* 0x000000190400780c */ /* 0x000fda0003f04070 */
[----:B------:R-:W-:Y:S05]  /*0100*/  @P0 EXIT ;  /* 0x000000000000094d */ /* 0x000fea0003800000 */
[----:B0-----:R-:W-:-:S05]  /*0110*/  VIADD R5, R0, 0xffffffe0 ;  /* 0xffffffe000057836 */ /* 0x001fca0000000000 */
[----:B------:R-:W-:Y:S01]  /*0120*/  STG.E.U8 desc[UR4][R2.64], R5 ;  /* 0x0000000502007986 */ /* 0x000fe2000c101104 */
[----:B------:R-:W-:Y:S05]  /*0130*/  EXIT ;  /* 0x000000000000794d */ /* 0x000fea0003800000 */
.L_x_0:
[----:B------:R-:W-:-:S00]  /*0140*/  BRA `(.L_x_0) ;  /* 0xfffffffc00fc7947 */ /* 0x000fc0000383ffff */
[----:B------:R-:W-:-:S00]  /*0150*/  NOP ;  /* 0x0000000000007918 */ /* 0x000fc00000000000 */
        /* <DEDUP_REMOVED lines=10> */
.L_x_1:


//--------------------- .nv.shared.reserved.0     --------------------------
	.section	.nv.shared.reserved.0,"aw",@nobits
	.weak		__nv_reservedSMEM_offset_0_alias
	.size		__nv_reservedSMEM_offset_0_alias, 0, 64
	.other		__nv_reservedSMEM_offset_0_alias,@"STO_CUDA_RESERVED_SHARED STV_DEFAULT"
__nv_reservedSMEM_offset_0_alias:
	.zero		0
	.zero		64


//--------------------- .nv.constant0._Z6togglePc --------------------------
	.section	.nv.constant0._Z6togglePc,"a",@progbits
	.sectionflags	@""
	.align	4
.nv.constant0._Z6togglePc:
	.zero		904


//--------------------- SYMBOLS --------------------------

	.type		.nv.reservedSmem.offset0,@object
	.size		.nv.reservedSmem.offset0,0x4
